//
// Generated by NVIDIA NVVM Compiler
//
// Compiler Build ID: CL-36424714
// Cuda compilation tools, release 13.0, V13.0.88
// Based on NVVM 20.0.0
//

.version 9.0
.target sm_100
.address_size 64

	// .globl	_Z24CalculateHadamardProductPlS_i

.visible .entry _Z24CalculateHadamardProductPlS_i(
	.param .u64 .ptr .align 1 _Z24CalculateHadamardProductPlS_i_param_0,
	.param .u64 .ptr .align 1 _Z24CalculateHadamardProductPlS_i_param_1,
	.param .u32 _Z24CalculateHadamardProductPlS_i_param_2
)
{
	.reg .pred 	%p<3>;
	.reg .b32 	%r<12>;
	.reg .b64 	%rd<25>;

	ld.param.u64 	%rd9, [_Z24CalculateHadamardProductPlS_i_param_0];
	ld.param.u64 	%rd10, [_Z24CalculateHadamardProductPlS_i_param_1];
	ld.param.u32 	%r2, [_Z24CalculateHadamardProductPlS_i_param_2];
	mov.u32 	%r3, %ctaid.x;
	shl.b32 	%r4, %r3, 10;
	mov.u32 	%r5, %tid.x;
	or.b32  	%r1, %r4, %r5;
	mul.lo.s32 	%r6, %r2, %r2;
	setp.ge.u32 	%p1, %r1, %r6;
	@%p1 bra 	$L__BB0_5;
	cvt.u64.u32 	%rd1, %r1;
	cvt.s64.s32 	%rd2, %r2;
	and.b64  	%rd11, %rd2, -4294967296;
	setp.ne.s64 	%p2, %rd11, 0;
	@%p2 bra 	$L__BB0_3;
	cvt.u32.u64 	%r7, %rd2;
	cvt.u32.u64 	%r8, %rd1;
	div.u32 	%r9, %r8, %r7;
	mul.lo.s32 	%r10, %r9, %r7;
	sub.s32 	%r11, %r8, %r10;
	cvt.u64.u32 	%rd23, %r9;
	cvt.u64.u32 	%rd24, %r11;
	bra.uni 	$L__BB0_4;
$L__BB0_3:
	div.s64 	%rd23, %rd1, %rd2;
	mul.lo.s64 	%rd12, %rd23, %rd2;
	sub.s64 	%rd24, %rd1, %rd12;
$L__BB0_4:
	cvta.to.global.u64 	%rd13, %rd9;
	shl.b64 	%rd14, %rd1, 3;
	add.s64 	%rd15, %rd13, %rd14;
	ld.global.u64 	%rd16, [%rd15];
	mad.lo.s64 	%rd17, %rd24, %rd2, %rd23;
	cvta.to.global.u64 	%rd18, %rd10;
	shl.b64 	%rd19, %rd17, 3;
	add.s64 	%rd20, %rd18, %rd19;
	ld.global.u64 	%rd21, [%rd20];
	mul.lo.s64 	%rd22, %rd21, %rd16;
	st.global.u64 	[%rd15], %rd22;
$L__BB0_5:
	ret;

}
	// .globl	_Z16FindWeightMatrixPlS_i
.visible .entry _Z16FindWeightMatrixPlS_i(
	.param .u64 .ptr .align 1 _Z16FindWeightMatrixPlS_i_param_0,
	.param .u64 .ptr .align 1 _Z16FindWeightMatrixPlS_i_param_1,
	.param .u32 _Z16FindWeightMatrixPlS_i_param_2
)
{
	.reg .pred 	%p<3>;
	.reg .b32 	%r<10>;
	.reg .b64 	%rd<10>;

	ld.param.u64 	%rd3, [_Z16FindWeightMatrixPlS_i_param_0];
	ld.param.u64 	%rd4, [_Z16FindWeightMatrixPlS_i_param_1];
	ld.param.u32 	%r2, [_Z16FindWeightMatrixPlS_i_param_2];
	mov.u32 	%r3, %ctaid.x;
	shl.b32 	%r4, %r3, 10;
	mov.u32 	%r5, %tid.x;
	mov.u32 	%r6, %ntid.y;
	mov.u32 	%r7, %tid.y;
	mad.lo.s32 	%r8, %r5, %r6, %r7;
	add.s32 	%r1, %r8, %r4;
	mul.lo.s32 	%r9, %r2, %r2;
	setp.ge.u32 	%p1, %r1, %r9;
	@%p1 bra 	$L__BB1_3;
	cvta.to.global.u64 	%rd5, %rd3;
	cvta.to.global.u64 	%rd6, %rd4;
	mul.wide.u32 	%rd7, %r1, 8;
	add.s64 	%rd1, %rd5, %rd7;
	ld.global.u64 	%rd8, [%rd1];
	add.s64 	%rd9, %rd6, %rd7;
	ld.global.u64 	%rd2, [%rd9];
	setp.ge.s64 	%p2, %rd8, %rd2;
	@%p2 bra 	$L__BB1_3;
	st.global.u64 	[%rd1], %rd2;
$L__BB1_3:
	ret;

}
	// .globl	_Z20CalculateFinalMatrixPlS_i
.visible .entry _Z20CalculateFinalMatrixPlS_i(
	.param .u64 .ptr .align 1 _Z20CalculateFinalMatrixPlS_i_param_0,
	.param .u64 .ptr .align 1 _Z20CalculateFinalMatrixPlS_i_param_1,
	.param .u32 _Z20CalculateFinalMatrixPlS_i_param_2
)
{
	.reg .pred 	%p<2>;
	.reg .b32 	%r<21>;
	.reg .b64 	%rd<17>;

	ld.param.u64 	%rd2, [_Z20CalculateFinalMatrixPlS_i_param_0];
	ld.param.u64 	%rd3, [_Z20CalculateFinalMatrixPlS_i_param_1];
	ld.param.u32 	%r1, [_Z20CalculateFinalMatrixPlS_i_param_2];
	mov.u32 	%r2, %ctaid.x;
	mov.u32 	%r3, %nctaid.y;
	mov.u32 	%r4, %ctaid.y;
	mad.lo.s32 	%r5, %r2, %r3, %r4;
	shl.b32 	%r6, %r5, 10;
	mov.u32 	%r7, %tid.x;
	mov.u32 	%r8, %ntid.y;
	mov.u32 	%r9, %tid.y;
	mad.lo.s32 	%r10, %r7, %r8, %r9;
	add.s32 	%r11, %r10, %r6;
	cvt.u64.u32 	%rd1, %r11;
	mul.lo.s32 	%r12, %r1, %r1;
	shl.b32 	%r13, %r12, 2;
	cvt.s64.s32 	%rd4, %r13;
	setp.ge.s64 	%p1, %rd1, %rd4;
	@%p1 bra 	$L__BB2_2;
	cvt.u32.u64 	%r14, %rd1;
	cvta.to.global.u64 	%rd5, %rd3;
	cvta.to.global.u64 	%rd6, %rd2;
	shl.b32 	%r15, %r1, 1;
	div.s32 	%r16, %r14, %r15;
	mul.lo.s32 	%r17, %r16, %r15;
	sub.s32 	%r18, %r14, %r17;
	rem.s32 	%r19, %r16, %r1;
	mul.wide.s32 	%rd7, %r19, %r1;
	rem.s32 	%r20, %r18, %r1;
	cvt.s64.s32 	%rd8, %r20;
	add.s64 	%rd9, %rd7, %rd8;
	shl.b64 	%rd10, %rd1, 3;
	add.s64 	%rd11, %rd5, %rd10;
	ld.global.u64 	%rd12, [%rd11];
	shl.b64 	%rd13, %rd9, 3;
	add.s64 	%rd14, %rd6, %rd13;
	ld.global.u64 	%rd15, [%rd14];
	mul.lo.s64 	%rd16, %rd15, %rd12;
	st.global.u64 	[%rd11], %rd16;
$L__BB2_2:
	ret;

}


// ===== COMPILED SASS (sm_100) =====

	.target	sm_100

	.elftype	@"ET_EXEC"


//--------------------- .note.nv.tkinfo           --------------------------
	.section	.note.nv.tkinfo,"",@"SHT_NOTE"
	.sectionflags	@"SHF_NOTE_NV_TKINFO"
	.tkinfo
        /*0018*/ 	.word	0x00000002
        /*0030*/ 	.string	""
        /*0030*/ 	.string	"ptxas"
        /*0030*/ 	.string	"Cuda compilation tools, release 13.0, V13.0.88"
        /*0030*/ 	.string	"Build cuda_13.0.r13.0/compiler.36424714_0"
        /*0030*/ 	.string	"-arch sm_100 -m 64 "



//--------------------- .note.nv.cuinfo           --------------------------
	.section	.note.nv.cuinfo,"",@"SHT_NOTE"
	.sectionflags	@"SHF_NOTE_NV_CUINFO"
        /*0018*/ 	.short	0x0002
        /*001a*/ 	.short	0x0064
        /*001c*/ 	.short	0x0082
	.zero		2


//--------------------- .nv.info                  --------------------------
	.section	.nv.info,"",@"SHT_CUDA_INFO"
	.align	4


	//----- nvinfo : EIATTR_REGCOUNT
	.align		4
        /*0000*/ 	.byte	0x04, 0x2f
        /*0002*/ 	.short	(.L_1 - .L_0)
	.align		4
.L_0:
        /*0004*/ 	.word	index@(_Z24CalculateHadamardProductPlS_i)
        /*0008*/ 	.word	0x00000014


	//----- nvinfo : EIATTR_FRAME_SIZE
	.align		4
.L_1:
        /*000c*/ 	.byte	0x04, 0x11
        /*000e*/ 	.short	(.L_3 - .L_2)
	.align		4
.L_2:
        /*0010*/ 	.word	index@($__internal_0_$__cuda_sm20_div_s64)
        /*0014*/ 	.word	0x00000000


	//----- nvinfo : EIATTR_FRAME_SIZE
	.align		4
.L_3:
        /*0018*/ 	.byte	0x04, 0x11
        /*001a*/ 	.short	(.L_5 - .L_4)
	.align		4
.L_4:
        /*001c*/ 	.word	index@(_Z24CalculateHadamardProductPlS_i)
        /*0020*/ 	.word	0x00000000


	//----- nvinfo : EIATTR_REGCOUNT
	.align		4
.L_5:
        /*0024*/ 	.byte	0x04, 0x2f
        /*0026*/ 	.short	(.L_7 - .L_6)
	.align		4
.L_6:
        /*0028*/ 	.word	index@(_Z16FindWeightMatrixPlS_i)
        /*002c*/ 	.word	0x0000000a


	//----- nvinfo : EIATTR_FRAME_SIZE
	.align		4
.L_7:
        /*0030*/ 	.byte	0x04, 0x11
        /*0032*/ 	.short	(.L_9 - .L_8)
	.align		4
.L_8:
        /*0034*/ 	.word	index@(_Z16FindWeightMatrixPlS_i)
        /*0038*/ 	.word	0x00000000


	//----- nvinfo : EIATTR_REGCOUNT
	.align		4
.L_9:
        /*003c*/ 	.byte	0x04, 0x2f
        /*003e*/ 	.short	(.L_11 - .L_10)
	.align		4
.L_10:
        /*0040*/ 	.word	index@(_Z20CalculateFinalMatrixPlS_i)
        /*0044*/ 	.word	0x0000000e


	//----- nvinfo : EIATTR_FRAME_SIZE
	.align		4
.L_11:
        /*0048*/ 	.byte	0x04, 0x11
        /*004a*/ 	.short	(.L_13 - .L_12)
	.align		4
.L_12:
        /*004c*/ 	.word	index@(_Z20CalculateFinalMatrixPlS_i)
        /*0050*/ 	.word	0x00000000


	//----- nvinfo : EIATTR_MIN_STACK_SIZE
	.align		4
.L_13:
        /*0054*/ 	.byte	0x04, 0x12
        /*0056*/ 	.short	(.L_15 - .L_14)
	.align		4
.L_14:
        /*0058*/ 	.word	index@(_Z20CalculateFinalMatrixPlS_i)
        /*005c*/ 	.word	0x00000000


	//----- nvinfo : EIATTR_MIN_STACK_SIZE
	.align		4
.L_15:
        /*0060*/ 	.byte	0x04, 0x12
        /*0062*/ 	.short	(.L_17 - .L_16)
	.align		4
.L_16:
        /*0064*/ 	.word	index@(_Z16FindWeightMatrixPlS_i)
        /*0068*/ 	.word	0x00000000


	//----- nvinfo : EIATTR_MIN_STACK_SIZE
	.align		4
.L_17:
        /*006c*/ 	.byte	0x04, 0x12
        /*006e*/ 	.short	(.L_19 - .L_18)
	.align		4
.L_18:
        /*0070*/ 	.word	index@(_Z24CalculateHadamardProductPlS_i)
        /*0074*/ 	.word	0x00000000
.L_19:


//--------------------- .nv.compat                --------------------------
	.section	.nv.compat,"",@"SHT_CUDA_COMPAT_INFO"
	.align	4
        /*0000*/ 	.byte	0x02, 0x09, 0x00, 0x00, 0x02, 0x02, 0x01, 0x00, 0x02, 0x05, 0x05, 0x00, 0x03, 0x07, 0x01, 0x01
        /*0010*/ 	.byte	0x02, 0x03, 0x00, 0x00, 0x02, 0x06, 0x01, 0x00, 0x04, 0x0b, 0x08, 0x00, 0x09, 0x00, 0x00, 0x00
        /*0020*/ 	.byte	0x00, 0x00, 0x00, 0x00


//--------------------- .nv.info._Z20CalculateFinalMatrixPlS_i --------------------------
	.section	.nv.info._Z20CalculateFinalMatrixPlS_i,"",@"SHT_CUDA_INFO"
	.sectionflags	@""
	.align	4


	//----- nvinfo : EIATTR_CUDA_API_VERSION
	.align		4
        /*0000*/ 	.byte	0x04, 0x37
        /*0002*/ 	.short	(.L_21 - .L_20)
.L_20:
        /*0004*/ 	.word	0x00000082


	//----- nvinfo : EIATTR_KPARAM_INFO
	.align		4
.L_21:
        /*0008*/ 	.byte	0x04, 0x17
        /*000a*/ 	.short	(.L_23 - .L_22)
.L_22:
        /*000c*/ 	.word	0x00000000
        /*0010*/ 	.short	0x0002
        /*0012*/ 	.short	0x0010
        /*0014*/ 	.byte	0x00, 0xf0, 0x11, 0x00


	//----- nvinfo : EIATTR_KPARAM_INFO
	.align		4
.L_23:
        /*0018*/ 	.byte	0x04, 0x17
        /*001a*/ 	.short	(.L_25 - .L_24)
.L_24:
        /*001c*/ 	.word	0x00000000
        /*0020*/ 	.short	0x0001
        /*0022*/ 	.short	0x0008
        /*0024*/ 	.byte	0x00, 0xf5, 0x21, 0x00


	//----- nvinfo : EIATTR_KPARAM_INFO
	.align		4
.L_25:
        /*0028*/ 	.byte	0x04, 0x17
        /*002a*/ 	.short	(.L_27 - .L_26)
.L_26:
        /*002c*/ 	.word	0x00000000
        /*0030*/ 	.short	0x0000
        /*0032*/ 	.short	0x0000
        /*0034*/ 	.byte	0x00, 0xf5, 0x21, 0x00


	//----- nvinfo : EIATTR_SPARSE_MMA_MASK
	.align		4
.L_27:
        /*0038*/ 	.byte	0x03, 0x50
        /*003a*/ 	.short	0x0000


	//----- nvinfo : EIATTR_MAXREG_COUNT
	.align		4
        /*003c*/ 	.byte	0x03, 0x1b
        /*003e*/ 	.short	0x00ff


	//----- nvinfo : EIATTR_MERCURY_ISA_VERSION
	.align		4
        /*0040*/ 	.byte	0x03, 0x5f
        /*0042*/ 	.short	0x0101


	//----- nvinfo : EIATTR_VRC_CTA_INIT_COUNT
	.align		4
        /*0044*/ 	.byte	0x02, 0x4a
	.zero		1
	.zero		1


	//----- nvinfo : EIATTR_EXIT_INSTR_OFFSETS
	.align		4
        /*0048*/ 	.byte	0x04, 0x1c
        /*004a*/ 	.short	(.L_29 - .L_28)


	//   ....[0]....
.L_28:
        /*004c*/ 	.word	0x00000100


	//   ....[1]....
        /*0050*/ 	.word	0x000005d0


	//----- nvinfo : EIATTR_CBANK_PARAM_SIZE
	.align		4
.L_29:
        /*0054*/ 	.byte	0x03, 0x19
        /*0056*/ 	.short	0x0014


	//----- nvinfo : EIATTR_PARAM_CBANK
	.align		4
        /*0058*/ 	.byte	0x04, 0x0a
        /*005a*/ 	.short	(.L_31 - .L_30)
	.align		4
.L_30:
        /*005c*/ 	.word	index@(.nv.constant0._Z20CalculateFinalMatrixPlS_i)
        /*0060*/ 	.short	0x0380
        /*0062*/ 	.short	0x0014


	//----- nvinfo : EIATTR_SW_WAR
	.align		4
.L_31:
        /*0064*/ 	.byte	0x04, 0x36
        /*0066*/ 	.short	(.L_33 - .L_32)
.L_32:
        /*0068*/ 	.word	0x00000008
.L_33:


//--------------------- .nv.info._Z16FindWeightMatrixPlS_i --------------------------
	.section	.nv.info._Z16FindWeightMatrixPlS_i,"",@"SHT_CUDA_INFO"
	.sectionflags	@""
	.align	4


	//----- nvinfo : EIATTR_CUDA_API_VERSION
	.align		4
        /*0000*/ 	.byte	0x04, 0x37
        /*0002*/ 	.short	(.L_35 - .L_34)
.L_34:
        /*0004*/ 	.word	0x00000082


	//----- nvinfo : EIATTR_KPARAM_INFO
	.align		4
.L_35:
        /*0008*/ 	.byte	0x04, 0x17
        /*000a*/ 	.short	(.L_37 - .L_36)
.L_36:
        /*000c*/ 	.word	0x00000000
        /*0010*/ 	.short	0x0002
        /*0012*/ 	.short	0x0010
        /*0014*/ 	.byte	0x00, 0xf0, 0x11, 0x00


	//----- nvinfo : EIATTR_KPARAM_INFO
	.align		4
.L_37:
        /*0018*/ 	.byte	0x04, 0x17
        /*001a*/ 	.short	(.L_39 - .L_38)
.L_38:
        /*001c*/ 	.word	0x00000000
        /*0020*/ 	.short	0x0001
        /*0022*/ 	.short	0x0008
        /*0024*/ 	.byte	0x00, 0xf5, 0x21, 0x00


	//----- nvinfo : EIATTR_KPARAM_INFO
	.align		4
.L_39:
        /*0028*/ 	.byte	0x04, 0x17
        /*002a*/ 	.short	(.L_41 - .L_40)
.L_40:
        /*002c*/ 	.word	0x00000000
        /*0030*/ 	.short	0x0000
        /*0032*/ 	.short	0x0000
        /*0034*/ 	.byte	0x00, 0xf5, 0x21, 0x00


	//----- nvinfo : EIATTR_SPARSE_MMA_MASK
	.align		4
.L_41:
        /*0038*/ 	.byte	0x03, 0x50
        /*003a*/ 	.short	0x0000


	//----- nvinfo : EIATTR_MAXREG_COUNT
	.align		4
        /*003c*/ 	.byte	0x03, 0x1b
        /*003e*/ 	.short	0x00ff


	//----- nvinfo : EIATTR_MERCURY_ISA_VERSION
	.align		4
        /*0040*/ 	.byte	0x03, 0x5f
        /*0042*/ 	.short	0x0101


	//----- nvinfo : EIATTR_VRC_CTA_INIT_COUNT
	.align		4
        /*0044*/ 	.byte	0x02, 0x4a
	.zero		1
	.zero		1


	//----- nvinfo : EIATTR_EXIT_INSTR_OFFSETS
	.align		4
        /*0048*/ 	.byte	0x04, 0x1c
        /*004a*/ 	.short	(.L_43 - .L_42)


	//   ....[0]....
.L_42:
        /*004c*/ 	.word	0x000000a0


	//   ....[1]....
        /*0050*/ 	.word	0x00000140


	//   ....[2]....
        /*0054*/ 	.word	0x00000160


	//----- nvinfo : EIATTR_CBANK_PARAM_SIZE
	.align		4
.L_43:
        /*0058*/ 	.byte	0x03, 0x19
        /*005a*/ 	.short	0x0014


	//----- nvinfo : EIATTR_PARAM_CBANK
	.align		4
        /*005c*/ 	.byte	0x04, 0x0a
        /*005e*/ 	.short	(.L_45 - .L_44)
	.align		4
.L_44:
        /*0060*/ 	.word	index@(.nv.constant0._Z16FindWeightMatrixPlS_i)
        /*0064*/ 	.short	0x0380
        /*0066*/ 	.short	0x0014


	//----- nvinfo : EIATTR_SW_WAR
	.align		4
.L_45:
        /*0068*/ 	.byte	0x04, 0x36
        /*006a*/ 	.short	(.L_47 - .L_46)
.L_46:
        /*006c*/ 	.word	0x00000008
.L_47:


//--------------------- .nv.info._Z24CalculateHadamardProductPlS_i --------------------------
	.section	.nv.info._Z24CalculateHadamardProductPlS_i,"",@"SHT_CUDA_INFO"
	.sectionflags	@""
	.align	4


	//----- nvinfo : EIATTR_CUDA_API_VERSION
	.align		4
        /*0000*/ 	.byte	0x04, 0x37
        /*0002*/ 	.short	(.L_49 - .L_48)
.L_48:
        /*0004*/ 	.word	0x00000082


	//----- nvinfo : EIATTR_KPARAM_INFO
	.align		4
.L_49:
        /*0008*/ 	.byte	0x04, 0x17
        /*000a*/ 	.short	(.L_51 - .L_50)
.L_50:
        /*000c*/ 	.word	0x00000000
        /*0010*/ 	.short	0x0002
        /*0012*/ 	.short	0x0010
        /*0014*/ 	.byte	0x00, 0xf0, 0x11, 0x00


	//----- nvinfo : EIATTR_KPARAM_INFO
	.align		4
.L_51:
        /*0018*/ 	.byte	0x04, 0x17
        /*001a*/ 	.short	(.L_53 - .L_52)
.L_52:
        /*001c*/ 	.word	0x00000000
        /*0020*/ 	.short	0x0001
        /*0022*/ 	.short	0x0008
        /*0024*/ 	.byte	0x00, 0xf5, 0x21, 0x00


	//----- nvinfo : EIATTR_KPARAM_INFO
	.align		4
.L_53:
        /*0028*/ 	.byte	0x04, 0x17
        /*002a*/ 	.short	(.L_55 - .L_54)
.L_54:
        /*002c*/ 	.word	0x00000000
        /*0030*/ 	.short	0x0000
        /*0032*/ 	.short	0x0000
        /*0034*/ 	.byte	0x00, 0xf5, 0x21, 0x00


	//----- nvinfo : EIATTR_SPARSE_MMA_MASK
	.align		4
.L_55:
        /*0038*/ 	.byte	0x03, 0x50
        /*003a*/ 	.short	0x0000


	//----- nvinfo : EIATTR_MAXREG_COUNT
	.align		4
        /*003c*/ 	.byte	0x03, 0x1b
        /*003e*/ 	.short	0x00ff


	//----- nvinfo : EIATTR_MERCURY_ISA_VERSION
	.align		4
        /*0040*/ 	.byte	0x03, 0x5f
        /*0042*/ 	.short	0x0101


	//----- nvinfo : EIATTR_VRC_CTA_INIT_COUNT
	.align		4
        /*0044*/ 	.byte	0x02, 0x4a
	.zero		1
	.zero		1


	//----- nvinfo : EIATTR_EXIT_INSTR_OFFSETS
	.align		4
        /*0048*/ 	.byte	0x04, 0x1c
        /*004a*/ 	.short	(.L_57 - .L_56)


	//   ....[0]....
.L_56:
        /*004c*/ 	.word	0x00000080


	//   ....[1]....
        /*0050*/ 	.word	0x00000430


	//----- nvinfo : EIATTR_CRS_STACK_SIZE
	.align		4
.L_57:
        /*0054*/ 	.byte	0x04, 0x1e
        /*0056*/ 	.short	(.L_59 - .L_58)
.L_58:
        /*0058*/ 	.word	0x00000000


	//----- nvinfo : EIATTR_CBANK_PARAM_SIZE
	.align		4
.L_59:
        /*005c*/ 	.byte	0x03, 0x19
        /*005e*/ 	.short	0x0014


	//----- nvinfo : EIATTR_PARAM_CBANK
	.align		4
        /*0060*/ 	.byte	0x04, 0x0a
        /*0062*/ 	.short	(.L_61 - .L_60)
	.align		4
.L_60:
        /*0064*/ 	.word	index@(.nv.constant0._Z24CalculateHadamardProductPlS_i)
        /*0068*/ 	.short	0x0380
        /*006a*/ 	.short	0x0014


	//----- nvinfo : EIATTR_SW_WAR
	.align		4
.L_61:
        /*006c*/ 	.byte	0x04, 0x36
        /*006e*/ 	.short	(.L_63 - .L_62)
.L_62:
        /*0070*/ 	.word	0x00000008
.L_63:


//--------------------- .nv.callgraph             --------------------------
	.section	.nv.callgraph,"",@"SHT_CUDA_CALLGRAPH"
	.align	4
	.sectionentsize	8
	.align		4
        /*0000*/ 	.word	0x00000000
	.align		4
        /*0004*/ 	.word	0xffffffff
	.align		4
        /*0008*/ 	.word	0x00000000
	.align		4
        /*000c*/ 	.word	0xfffffffe
	.align		4
        /*0010*/ 	.word	0x00000000
	.align		4
        /*0014*/ 	.word	0xfffffffd
	.align		4
        /*0018*/ 	.word	0x00000000
	.align		4
        /*001c*/ 	.word	0xfffffffc


//--------------------- .text._Z20CalculateFinalMatrixPlS_i --------------------------
	.section	.text._Z20CalculateFinalMatrixPlS_i,"ax",@progbits
	.align	128
        .global         _Z20CalculateFinalMatrixPlS_i
        .type           _Z20CalculateFinalMatrixPlS_i,@function
        .size           _Z20CalculateFinalMatrixPlS_i,(.L_x_6 - _Z20CalculateFinalMatrixPlS_i)
        .other          _Z20CalculateFinalMatrixPlS_i,@"STO_CUDA_ENTRY STV_DEFAULT"
_Z20CalculateFinalMatrixPlS_i:
.text._Z20CalculateFinalMatrixPlS_i:
[----:B------:R-:W-:Y:S01]  /*0000*/  LDC R1, c[0x0][0x37c] ;  /* 0x0000df00ff017b82 */ /* 0x000fe20000000800 */
[----:B------:R-:W0:Y:S07]  /*0010*/  S2R R3, SR_CTAID.Y ;  /* 0x0000000000037919 */ /* 0x000e2e0000002600 */
[----:B------:R-:W0:Y:S01]  /*0020*/  S2UR UR4, SR_CTAID.X ;  /* 0x00000000000479c3 */ /* 0x000e220000002500 */
[----:B------:R-:W1:Y:S01]  /*0030*/  S2R R5, SR_TID.X ;  /* 0x0000000000057919 */ /* 0x000e620000002100 */
[----:B------:R-:W1:Y:S06]  /*0040*/  S2R R6, SR_TID.Y ;  /* 0x0000000000067919 */ /* 0x000e6c0000002200 */
[----:B------:R-:W0:Y:S01]  /*0050*/  LDC R0, c[0x0][0x374] ;  /* 0x0000dd00ff007b82 */ /* 0x000e220000000800 */
[----:B------:R-:W1:Y:S07]  /*0060*/  LDCU UR5, c[0x0][0x364] ;  /* 0x00006c80ff0577ac */ /* 0x000e6e0008000800 */
[----:B------:R-:W2:Y:S01]  /*0070*/  LDC R2, c[0x0][0x390] ;  /* 0x0000e400ff027b82 */ /* 0x000ea20000000800 */
[----:B0-----:R-:W-:-:S02]  /*0080*/  IMAD R0, R0, UR4, R3 ;  /* 0x0000000400007c24 */ /* 0x001fc4000f8e0203 */
[----:B-1----:R-:W-:Y:S02]  /*0090*/  IMAD R3, R5, UR5, R6 ;  /* 0x0000000505037c24 */ /* 0x002fe4000f8e0206 */
[----:B--2---:R-:W-:Y:S02]  /*00a0*/  IMAD R4, R2, R2, RZ ;  /* 0x0000000202047224 */ /* 0x004fe400078e02ff */
[----:B------:R-:W-:Y:S02]  /*00b0*/  IMAD R0, R0, 0x400, R3 ;  /* 0x0000040000007824 */ /* 0x000fe400078e0203 */
[----:B------:R-:W-:-:S05]  /*00c0*/  IMAD.SHL.U32 R5, R4, 0x4, RZ ;  /* 0x0000000404057824 */ /* 0x000fca00078e00ff */
[----:B------:R-:W-:Y:S02]  /*00d0*/  SHF.R.S32.HI R3, RZ, 0x1f, R5 ;  /* 0x0000001fff037819 */ /* 0x000fe40000011405 */
[----:B------:R-:W-:-:S04]  /*00e0*/  ISETP.GE.U32.AND P0, PT, R0, R5, PT ;  /* 0x000000050000720c */ /* 0x000fc80003f06070 */
[----:B------:R-:W-:-:S13]  /*00f0*/  ISETP.GE.AND.EX P0, PT, RZ, R3, PT, P0 ;  /* 0x00000003ff00720c */ /* 0x000fda0003f06300 */
[----:B------:R-:W-:Y:S05]  /*0100*/  @P0 EXIT ;  /* 0x000000000000094d */ /* 0x000fea0003800000 */
[----:B------:R-:W-:Y:S01]  /*0110*/  IMAD.SHL.U32 R3, R2, 0x2, RZ ;  /* 0x0000000202037824 */ /* 0x000fe200078e00ff */
[----:B------:R-:W0:Y:S04]  /*0120*/  LDCU.128 UR8, c[0x0][0x380] ;  /* 0x00007000ff0877ac */ /* 0x000e280008000c00 */
[----:B------:R-:W-:Y:S01]  /*0130*/  IABS R7, R3 ;  /* 0x0000000300077213 */ /* 0x000fe20000000000 */
[----:B------:R-:W1:Y:S03]  /*0140*/  LDCU.64 UR4, c[0x0][0x358] ;  /* 0x00006b00ff0477ac */ /* 0x000e660008000a00 */
[----:B------:R-:W2:Y:S08]  /*0150*/  I2F.RP R6, R7 ;  /* 0x0000000700067306 */ /* 0x000eb00000209400 */
[----:B--2---:R-:W2:Y:S02]  /*0160*/  MUFU.RCP R6, R6 ;  /* 0x0000000600067308 */ /* 0x004ea40000001000 */
[----:B--2---:R-:W-:-:S02]  /*0170*/  IADD3 R4, PT, PT, R6, 0xffffffe, RZ ;  /* 0x0ffffffe06047810 */ /* 0x004fc40007ffe0ff */
[----:B------:R-:W-:-:S04]  /*0180*/  IABS R6, R0 ;  /* 0x0000000000067213 */ /* 0x000fc80000000000 */
[----:B------:R2:W3:Y:S02]  /*0190*/  F2I.FTZ.U32.TRUNC.NTZ R5, R4 ;  /* 0x0000000400057305 */ /* 0x0004e4000021f000 */
[----:B--2---:R-:W-:Y:S02]  /*01a0*/  IMAD.MOV.U32 R4, RZ, RZ, RZ ;  /* 0x000000ffff047224 */ /* 0x004fe400078e00ff */
[----:B---3--:R-:W-:-:S04]  /*01b0*/  IMAD.MOV R8, RZ, RZ, -R5 ;  /* 0x000000ffff087224 */ /* 0x008fc800078e0a05 */
[----:B------:R-:W-:Y:S01]  /*01c0*/  IMAD R9, R8, R7, RZ ;  /* 0x0000000708097224 */ /* 0x000fe200078e02ff */
[----:B------:R-:W-:-:S03]  /*01d0*/  IABS R8, R3 ;  /* 0x0000000300087213 */ /* 0x000fc60000000000 */
[----:B------:R-:W-:Y:S01]  /*01e0*/  IMAD.HI.U32 R5, R5, R9, R4 ;  /* 0x0000000905057227 */ /* 0x000fe200078e0004 */
[----:B------:R-:W-:Y:S02]  /*01f0*/  IABS R4, R2 ;  /* 0x0000000200047213 */ /* 0x000fe40000000000 */
[----:B------:R-:W-:Y:S02]  /*0200*/  IADD3 R9, PT, PT, RZ, -R8, RZ ;  /* 0x80000008ff097210 */ /* 0x000fe40007ffe0ff */
[----:B------:R-:W2:Y:S01]  /*0210*/  I2F.RP R8, R4 ;  /* 0x0000000400087306 */ /* 0x000ea20000209400 */
[----:B------:R-:W-:-:S04]  /*0220*/  IMAD.HI.U32 R5, R5, R6, RZ ;  /* 0x0000000605057227 */ /* 0x000fc800078e00ff */
[----:B------:R-:W-:-:S05]  /*0230*/  IMAD R6, R5, R9, R6 ;  /* 0x0000000905067224 */ /* 0x000fca00078e0206 */
[----:B------:R-:W-:Y:S01]  /*0240*/  ISETP.GT.U32.AND P1, PT, R7, R6, PT ;  /* 0x000000060700720c */ /* 0x000fe20003f24070 */
[----:B--2---:R-:W2:-:S12]  /*0250*/  MUFU.RCP R8, R8 ;  /* 0x0000000800087308 */ /* 0x004e980000001000 */
[----:B------:R-:W-:Y:S01]  /*0260*/  @!P1 IMAD.IADD R6, R6, 0x1, -R7 ;  /* 0x0000000106069824 */ /* 0x000fe200078e0a07 */
[----:B------:R-:W-:Y:S02]  /*0270*/  @!P1 IADD3 R5, PT, PT, R5, 0x1, RZ ;  /* 0x0000000105059810 */ /* 0x000fe40007ffe0ff */
[----:B------:R-:W-:Y:S02]  /*0280*/  ISETP.NE.AND P1, PT, R3, RZ, PT ;  /* 0x000000ff0300720c */ /* 0x000fe40003f25270 */
[----:B------:R-:W-:Y:S02]  /*0290*/  ISETP.GE.U32.AND P0, PT, R6, R7, PT ;  /* 0x000000070600720c */ /* 0x000fe40003f06070 */
[----:B------:R-:W-:-:S04]  /*02a0*/  LOP3.LUT R6, R0, R3, RZ, 0x3c, !PT ;  /* 0x0000000300067212 */ /* 0x000fc800078e3cff */
[----:B------:R-:W-:Y:S01]  /*02b0*/  ISETP.GE.AND P2, PT, R6, RZ, PT ;  /* 0x000000ff0600720c */ /* 0x000fe20003f46270 */
[----:B--2---:R-:W-:-:S04]  /*02c0*/  VIADD R6, R8, 0xffffffe ;  /* 0x0ffffffe08067836 */ /* 0x004fc80000000000 */
[----:B------:R2:W3:Y:S02]  /*02d0*/  F2I.FTZ.U32.TRUNC.NTZ R7, R6 ;  /* 0x0000000600077305 */ /* 0x0004e4000021f000 */
[----:B------:R-:W-:-:S06]  /*02e0*/  @P0 VIADD R5, R5, 0x1 ;  /* 0x0000000105050836 */ /* 0x000fcc0000000000 */
[----:B------:R-:W-:Y:S01]  /*02f0*/  @!P2 IMAD.MOV R5, RZ, RZ, -R5 ;  /* 0x000000ffff05a224 */ /* 0x000fe200078e0a05 */
[----:B------:R-:W-:Y:S01]  /*0300*/  @!P1 LOP3.LUT R5, RZ, R3, RZ, 0x33, !PT ;  /* 0x00000003ff059212 */ /* 0x000fe200078e33ff */
[----:B--2---:R-:W-:-:S04]  /*0310*/  IMAD.MOV.U32 R6, RZ, RZ, RZ ;  /* 0x000000ffff067224 */ /* 0x004fc800078e00ff */
[----:B------:R-:W-:Y:S01]  /*0320*/  IMAD.MOV R8, RZ, RZ, -R5 ;  /* 0x000000ffff087224 */ /* 0x000fe200078e0a05 */
[----:B---3--:R-:W-:-:S03]  /*0330*/  IADD3 R9, PT, PT, RZ, -R7, RZ ;  /* 0x80000007ff097210 */ /* 0x008fc60007ffe0ff */
[----:B------:R-:W-:Y:S02]  /*0340*/  IMAD R8, R3, R8, R0 ;  /* 0x0000000803087224 */ /* 0x000fe400078e0200 */
[----:B------:R-:W-:Y:S01]  /*0350*/  IMAD R3, R9, R4, RZ ;  /* 0x0000000409037224 */ /* 0x000fe200078e02ff */
[----:B------:R-:W-:Y:S02]  /*0360*/  IABS R9, R5 ;  /* 0x0000000500097213 */ /* 0x000fe40000000000 */
[----:B------:R-:W-:Y:S01]  /*0370*/  IABS R10, R8 ;  /* 0x00000008000a7213 */ /* 0x000fe20000000000 */
[----:B------:R-:W-:-:S03]  /*0380*/  IMAD.HI.U32 R6, R7, R3, R6 ;  /* 0x0000000307067227 */ /* 0x000fc600078e0006 */
[----:B------:R-:W-:-:S05]  /*0390*/  MOV R7, R10 ;  /* 0x0000000a00077202 */ /* 0x000fca0000000f00 */
[----:B------:R-:W-:-:S04]  /*03a0*/  IMAD.HI.U32 R3, R6, R7, RZ ;  /* 0x0000000706037227 */ /* 0x000fc800078e00ff */
[----:B------:R-:W-:-:S04]  /*03b0*/  IMAD.HI.U32 R6, R6, R9, RZ ;  /* 0x0000000906067227 */ /* 0x000fc800078e00ff */
[----:B------:R-:W-:Y:S02]  /*03c0*/  IMAD.MOV R3, RZ, RZ, -R3 ;  /* 0x000000ffff037224 */ /* 0x000fe400078e0a03 */
[----:B------:R-:W-:Y:S02]  /*03d0*/  IMAD.MOV R6, RZ, RZ, -R6 ;  /* 0x000000ffff067224 */ /* 0x000fe400078e0a06 */
[C---:B------:R-:W-:Y:S02]  /*03e0*/  IMAD R7, R4.reuse, R3, R7 ;  /* 0x0000000304077224 */ /* 0x040fe400078e0207 */
[C---:B------:R-:W-:Y:S01]  /*03f0*/  IMAD R3, R4.reuse, R6, R9 ;  /* 0x0000000604037224 */ /* 0x040fe200078e0209 */
[----:B------:R-:W-:Y:S02]  /*0400*/  LOP3.LUT R6, RZ, R2, RZ, 0x33, !PT ;  /* 0x00000002ff067212 */ /* 0x000fe400078e33ff */
[C---:B------:R-:W-:Y:S02]  /*0410*/  ISETP.GT.U32.AND P1, PT, R4.reuse, R7, PT ;  /* 0x000000070400720c */ /* 0x040fe40003f24070 */
[----:B------:R-:W-:-:S11]  /*0420*/  ISETP.GT.U32.AND P0, PT, R4, R3, PT ;  /* 0x000000030400720c */ /* 0x000fd60003f04070 */
[----:B------:R-:W-:Y:S02]  /*0430*/  @!P1 IADD3 R7, PT, PT, R7, -R4, RZ ;  /* 0x8000000407079210 */ /* 0x000fe40007ffe0ff */
[----:B------:R-:W-:Y:S01]  /*0440*/  @!P0 IMAD.IADD R3, R3, 0x1, -R4 ;  /* 0x0000000103038824 */ /* 0x000fe200078e0a04 */
[----:B------:R-:W-:Y:S02]  /*0450*/  ISETP.GE.AND P0, PT, R8, RZ, PT ;  /* 0x000000ff0800720c */ /* 0x000fe40003f06270 */
[C---:B------:R-:W-:Y:S02]  /*0460*/  ISETP.GT.U32.AND P3, PT, R4.reuse, R7, PT ;  /* 0x000000070400720c */ /* 0x040fe40003f64070 */
[----:B------:R-:W-:Y:S02]  /*0470*/  ISETP.GT.U32.AND P2, PT, R4, R3, PT ;  /* 0x000000030400720c */ /* 0x000fe40003f44070 */
[----:B------:R-:W-:-:S09]  /*0480*/  ISETP.GE.AND P1, PT, R5, RZ, PT ;  /* 0x000000ff0500720c */ /* 0x000fd20003f26270 */
[----:B------:R-:W-:Y:S02]  /*0490*/  @!P3 IMAD.IADD R7, R7, 0x1, -R4 ;  /* 0x000000010707b824 */ /* 0x000fe400078e0a04 */
[----:B------:R-:W-:Y:S02]  /*04a0*/  @!P2 IADD3 R3, PT, PT, R3, -R4, RZ ;  /* 0x800000040303a210 */ /* 0x000fe40007ffe0ff */
[----:B------:R-:W-:Y:S01]  /*04b0*/  @!P0 IMAD.MOV R7, RZ, RZ, -R7 ;  /* 0x000000ffff078224 */ /* 0x000fe200078e0a07 */
[----:B------:R-:W-:Y:S02]  /*04c0*/  ISETP.NE.AND P2, PT, R2, RZ, PT ;  /* 0x000000ff0200720c */ /* 0x000fe40003f45270 */
[----:B------:R-:W-:Y:S02]  /*04d0*/  @!P1 IMAD.MOV R3, RZ, RZ, -R3 ;  /* 0x000000ffff039224 */ /* 0x000fe400078e0a03 */
[----:B------:R-:W-:-:S03]  /*04e0*/  SEL R4, R6, R7, !P2 ;  /* 0x0000000706047207 */ /* 0x000fc60005000000 */
[----:B------:R-:W-:Y:S02]  /*04f0*/  SEL R3, R6, R3, !P2 ;  /* 0x0000000306037207 */ /* 0x000fe40005000000 */
[----:B------:R-:W-:-:S03]  /*0500*/  SHF.R.S32.HI R5, RZ, 0x1f, R4 ;  /* 0x0000001fff057819 */ /* 0x000fc60000011404 */
[----:B------:R-:W-:Y:S01]  /*0510*/  IMAD.WIDE R2, R3, R2, R4 ;  /* 0x0000000203027225 */ /* 0x000fe200078e0204 */
[----:B0-----:R-:W-:Y:S02]  /*0520*/  LEA R4, P0, R0, UR10, 0x3 ;  /* 0x0000000a00047c11 */ /* 0x001fe4000f8018ff */
[----:B------:R-:W-:Y:S02]  /*0530*/  LEA R6, P1, R2, UR8, 0x3 ;  /* 0x0000000802067c11 */ /* 0x000fe4000f8218ff */
[----:B------:R-:W-:Y:S02]  /*0540*/  LEA.HI.X R5, R0, UR11, RZ, 0x3, P0 ;  /* 0x0000000b00057c11 */ /* 0x000fe400080f1cff */
[----:B------:R-:W-:-:S03]  /*0550*/  LEA.HI.X R7, R2, UR9, R3, 0x3, P1 ;  /* 0x0000000902077c11 */ /* 0x000fc600088f1c03 */
[----:B-1----:R-:W2:Y:S04]  /*0560*/  LDG.E.64 R2, desc[UR4][R4.64] ;  /* 0x0000000404027981 */ /* 0x002ea8000c1e1b00 */
[----:B------:R-:W2:Y:S02]  /*0570*/  LDG.E.64 R6, desc[UR4][R6.64] ;  /* 0x0000000406067981 */ /* 0x000ea4000c1e1b00 */
[-C--:B--2---:R-:W-:Y:S02]  /*0580*/  IMAD R11, R7, R2.reuse, RZ ;  /* 0x00000002070b7224 */ /* 0x084fe400078e02ff */
[----:B------:R-:W-:-:S04]  /*0590*/  IMAD.WIDE.U32 R8, R6, R2, RZ ;  /* 0x0000000206087225 */ /* 0x000fc800078e00ff */
[----:B------:R-:W-:-:S05]  /*05a0*/  IMAD R11, R3, R6, R11 ;  /* 0x00000006030b7224 */ /* 0x000fca00078e020b */
[----:B------:R-:W-:-:S05]  /*05b0*/  IADD3 R9, PT, PT, R9, R11, RZ ;  /* 0x0000000b09097210 */ /* 0x000fca0007ffe0ff */
[----:B------:R-:W-:Y:S01]  /*05c0*/  STG.E.64 desc[UR4][R4.64], R8 ;  /* 0x0000000804007986 */ /* 0x000fe2000c101b04 */
[----:B------:R-:W-:Y:S05]  /*05d0*/  EXIT ;  /* 0x000000000000794d */ /* 0x000fea0003800000 */
.L_x_0:
[----:B------:R-:W-:-:S00]  /*05e0*/  BRA `(.L_x_0) ;  /* 0xfffffffc00fc7947 */ /* 0x000fc0000383ffff */
[----:B------:R-:W-:-:S00]  /*05f0*/  NOP ;  /* 0x0000000000007918 */ /* 0x000fc00000000000 */
        /* <DEDUP_REMOVED lines=8> */
.L_x_6:


//--------------------- .text._Z16FindWeightMatrixPlS_i --------------------------
	.section	.text._Z16FindWeightMatrixPlS_i,"ax",@progbits
	.align	128
        .global         _Z16FindWeightMatrixPlS_i
        .type           _Z16FindWeightMatrixPlS_i,@function
        .size           _Z16FindWeightMatrixPlS_i,(.L_x_7 - _Z16FindWeightMatrixPlS_i)
        .other          _Z16FindWeightMatrixPlS_i,@"STO_CUDA_ENTRY STV_DEFAULT"
_Z16FindWeightMatrixPlS_i:
.text._Z16FindWeightMatrixPlS_i:
[----:B------:R-:W-:Y:S01]  /*0000*/  LDC R1, c[0x0][0x37c] ;  /* 0x0000df00ff017b82 */ /* 0x000fe20000000800 */
[----:B------:R-:W0:Y:S01]  /*0010*/  S2R R0, SR_TID.X ;  /* 0x0000000000007919 */ /* 0x000e220000002100 */
[----:B------:R-:W0:Y:S01]  /*0020*/  LDCU UR5, c[0x0][0x364] ;  /* 0x00006c80ff0577ac */ /* 0x000e220008000800 */
[----:B------:R-:W0:Y:S01]  /*0030*/  S2R R3, SR_TID.Y ;  /* 0x0000000000037919 */ /* 0x000e220000002200 */
[----:B------:R-:W1:Y:S01]  /*0040*/  LDCU UR4, c[0x0][0x390] ;  /* 0x00007200ff0477ac */ /* 0x000e620008000800 */
[----:B------:R-:W2:Y:S01]  /*0050*/  S2R R5, SR_CTAID.X ;  /* 0x0000000000057919 */ /* 0x000ea20000002500 */
[----:B-1----:R-:W-:Y:S01]  /*0060*/  UIMAD UR4, UR4, UR4, URZ ;  /* 0x00000004040472a4 */ /* 0x002fe2000f8e02ff */
[----:B0-----:R-:W-:-:S05]  /*0070*/  IMAD R0, R0, UR5, R3 ;  /* 0x0000000500007c24 */ /* 0x001fca000f8e0203 */
[----:B--2---:R-:W-:-:S04]  /*0080*/  LEA R5, R5, R0, 0xa ;  /* 0x0000000005057211 */ /* 0x004fc800078e50ff */
[----:B------:R-:W-:-:S13]  /*0090*/  ISETP.GE.U32.AND P0, PT, R5, UR4, PT ;  /* 0x0000000405007c0c */ /* 0x000fda000bf06070 */
[----:B------:R-:W-:Y:S05]  /*00a0*/  @P0 EXIT ;  /* 0x000000000000094d */ /* 0x000fea0003800000 */
[----:B------:R-:W0:Y:S01]  /*00b0*/  LDC.64 R6, c[0x0][0x388] ;  /* 0x0000e200ff067b82 */ /* 0x000e220000000a00 */
[----:B------:R-:W1:Y:S07]  /*00c0*/  LDCU.64 UR4, c[0x0][0x358] ;  /* 0x00006b00ff0477ac */ /* 0x000e6e0008000a00 */
[----:B------:R-:W2:Y:S01]  /*00d0*/  LDC.64 R2, c[0x0][0x380] ;  /* 0x0000e000ff027b82 */ /* 0x000ea20000000a00 */
[----:B0-----:R-:W-:-:S06]  /*00e0*/  IMAD.WIDE.U32 R6, R5, 0x8, R6 ;  /* 0x0000000805067825 */ /* 0x001fcc00078e0006 */
[----:B-1----:R-:W3:Y:S01]  /*00f0*/  LDG.E.64 R6, desc[UR4][R6.64] ;  /* 0x0000000406067981 */ /* 0x002ee2000c1e1b00 */
[----:B--2---:R-:W-:-:S05]  /*0100*/  IMAD.WIDE.U32 R2, R5, 0x8, R2 ;  /* 0x0000000805027825 */ /* 0x004fca00078e0002 */
[----:B------:R-:W3:Y:S02]  /*0110*/  LDG.E.64 R4, desc[UR4][R2.64] ;  /* 0x0000000402047981 */ /* 0x000ee4000c1e1b00 */
[----:B---3--:R-:W-:-:S04]  /*0120*/  ISETP.GE.U32.AND P0, PT, R4, R6, PT ;  /* 0x000000060400720c */ /* 0x008fc80003f06070 */
[----:B------:R-:W-:-:S13]  /*0130*/  ISETP.GE.AND.EX P0, PT, R5, R7, PT, P0 ;  /* 0x000000070500720c */ /* 0x000fda0003f06300 */
[----:B------:R-:W-:Y:S05]  /*0140*/  @P0 EXIT ;  /* 0x000000000000094d */ /* 0x000fea0003800000 */
[----:B------:R-:W-:Y:S01]  /*0150*/  STG.E.64 desc[UR4][R2.64], R6 ;  /* 0x0000000602007986 */ /* 0x000fe2000c101b04 */
[----:B------:R-:W-:Y:S05]  /*0160*/  EXIT ;  /* 0x000000000000794d */ /* 0x000fea0003800000 */
.L_x_1:
        /* <DEDUP_REMOVED lines=9> */
.L_x_7:


//--------------------- .text._Z24CalculateHadamardProductPlS_i --------------------------
	.section	.text._Z24CalculateHadamardProductPlS_i,"ax",@progbits
	.align	128
        .global         _Z24CalculateHadamardProductPlS_i
        .type           _Z24CalculateHadamardProductPlS_i,@function
        .size           _Z24CalculateHadamardProductPlS_i,(.L_x_5 - _Z24CalculateHadamardProductPlS_i)
        .other          _Z24CalculateHadamardProductPlS_i,@"STO_CUDA_ENTRY STV_DEFAULT"
_Z24CalculateHadamardProductPlS_i:
.text._Z24CalculateHadamardProductPlS_i:
[----:B------:R-:W-:Y:S01]  /*0000*/  LDC R1, c[0x0][0x37c] ;  /* 0x0000df00ff017b82 */ /* 0x000fe20000000800 */
[----:B------:R-:W0:Y:S07]  /*0010*/  S2R R2, SR_TID.X ;  /* 0x0000000000027919 */ /* 0x000e2e0000002100 */
[----:B------:R-:W1:Y:S01]  /*0020*/  S2UR UR4, SR_CTAID.X ;  /* 0x00000000000479c3 */ /* 0x000e620000002500 */
[----:B------:R-:W2:Y:S02]  /*0030*/  LDCU UR7, c[0x0][0x390] ;  /* 0x00007200ff0777ac */ /* 0x000ea40008000800 */
[----:B--2---:R-:W-:-:S02]  /*0040*/  UIMAD UR5, UR7, UR7, URZ ;  /* 0x00000007070572a4 */ /* 0x004fc4000f8e02ff */
[----:B-1----:R-:W-:-:S06]  /*0050*/  USHF.L.U32 UR4, UR4, 0xa, URZ ;  /* 0x0000000a04047899 */ /* 0x002fcc00080006ff */
[----:B0-----:R-:W-:-:S04]  /*0060*/  LOP3.LUT R2, R2, UR4, RZ, 0xfc, !PT ;  /* 0x0000000402027c12 */ /* 0x001fc8000f8efcff */
[----:B------:R-:W-:-:S13]  /*0070*/  ISETP.GE.U32.AND P0, PT, R2, UR5, PT ;  /* 0x0000000502007c0c */ /* 0x000fda000bf06070 */
[----:B------:R-:W-:Y:S05]  /*0080*/  @P0 EXIT ;  /* 0x000000000000094d */ /* 0x000fea0003800000 */
[----:B------:R-:W-:Y:S01]  /*0090*/  USHF.R.S32.HI UR6, URZ, 0x1f, UR7 ;  /* 0x0000001fff067899 */ /* 0x000fe20008011407 */
[----:B------:R-:W0:Y:S03]  /*00a0*/  LDCU.64 UR4, c[0x0][0x358] ;  /* 0x00006b00ff0477ac */ /* 0x000e260008000a00 */
[----:B------:R-:W-:-:S09]  /*00b0*/  UISETP.NE.U32.AND UP0, UPT, UR6, URZ, UPT ;  /* 0x000000ff0600728c */ /* 0x000fd2000bf05070 */
[----:B------:R-:W-:Y:S05]  /*00c0*/  BRA.U UP0, `(.L_x_2) ;  /* 0x00000001005c7547 */ /* 0x000fea000b800000 */
[----:B------:R-:W1:Y:S01]  /*00d0*/  I2F.U32.RP R0, UR7 ;  /* 0x0000000700007d06 */ /* 0x000e620008209000 */
[----:B------:R-:W-:Y:S02]  /*00e0*/  ISETP.NE.U32.AND P2, PT, RZ, UR7, PT ;  /* 0x00000007ff007c0c */ /* 0x000fe4000bf45070 */
[----:B------:R-:W-:-:S05]  /*00f0*/  MOV R6, RZ ;  /* 0x000000ff00067202 */ /* 0x000fca0000000f00 */
[----:B-1----:R-:W1:Y:S02]  /*0100*/  MUFU.RCP R0, R0 ;  /* 0x0000000000007308 */ /* 0x002e640000001000 */
[----:B-1----:R-:W-:-:S06]  /*0110*/  VIADD R4, R0, 0xffffffe ;  /* 0x0ffffffe00047836 */ /* 0x002fcc0000000000 */
[----:B------:R1:W2:Y:S02]  /*0120*/  F2I.FTZ.U32.TRUNC.NTZ R5, R4 ;  /* 0x0000000400057305 */ /* 0x0002a4000021f000 */
[----:B-1----:R-:W-:Y:S02]  /*0130*/  HFMA2 R4, -RZ, RZ, 0, 0 ;  /* 0x00000000ff047431 */ /* 0x002fe400000001ff */
[----:B--2---:R-:W-:-:S04]  /*0140*/  IMAD.MOV R7, RZ, RZ, -R5 ;  /* 0x000000ffff077224 */ /* 0x004fc800078e0a05 */
[----:B------:R-:W-:-:S04]  /*0150*/  IMAD R7, R7, UR7, RZ ;  /* 0x0000000707077c24 */ /* 0x000fc8000f8e02ff */
[----:B------:R-:W-:-:S06]  /*0160*/  IMAD.HI.U32 R5, R5, R7, R4 ;  /* 0x0000000705057227 */ /* 0x000fcc00078e0004 */
[----:B------:R-:W-:-:S04]  /*0170*/  IMAD.HI.U32 R4, R5, R2, RZ ;  /* 0x0000000205047227 */ /* 0x000fc800078e00ff */
[----:B------:R-:W-:-:S04]  /*0180*/  IMAD.MOV R5, RZ, RZ, -R4 ;  /* 0x000000ffff057224 */ /* 0x000fc800078e0a04 */
[----:B------:R-:W-:-:S05]  /*0190*/  IMAD R5, R5, UR7, R2 ;  /* 0x0000000705057c24 */ /* 0x000fca000f8e0202 */
[----:B------:R-:W-:-:S13]  /*01a0*/  ISETP.GE.U32.AND P0, PT, R5, UR7, PT ;  /* 0x0000000705007c0c */ /* 0x000fda000bf06070 */
[----:B------:R-:W-:Y:S01]  /*01b0*/  @P0 VIADD R5, R5, -UR7 ;  /* 0x8000000705050c36 */ /* 0x000fe20008000000 */
[----:B------:R-:W-:-:S04]  /*01c0*/  @P0 IADD3 R4, PT, PT, R4, 0x1, RZ ;  /* 0x0000000104040810 */ /* 0x000fc80007ffe0ff */
[----:B------:R-:W-:Y:S01]  /*01d0*/  ISETP.GE.U32.AND P1, PT, R5, UR7, PT ;  /* 0x0000000705007c0c */ /* 0x000fe2000bf26070 */
[----:B------:R-:W-:-:S12]  /*01e0*/  IMAD.MOV.U32 R5, RZ, RZ, RZ ;  /* 0x000000ffff057224 */ /* 0x000fd800078e00ff */
[----:B------:R-:W-:Y:S01]  /*01f0*/  @P1 VIADD R4, R4, 0x1 ;  /* 0x0000000104041836 */ /* 0x000fe20000000000 */
[----:B------:R-:W-:-:S05]  /*0200*/  @!P2 LOP3.LUT R4, RZ, UR7, RZ, 0x33, !PT ;  /* 0x00000007ff04ac12 */ /* 0x000fca000f8e33ff */
[----:B------:R-:W-:-:S04]  /*0210*/  IMAD.MOV R11, RZ, RZ, -R4 ;  /* 0x000000ffff0b7224 */ /* 0x000fc800078e0a04 */
[----:B------:R-:W-:Y:S01]  /*0220*/  IMAD R11, R11, UR7, R2 ;  /* 0x000000070b0b7c24 */ /* 0x000fe2000f8e0202 */
[----:B------:R-:W-:Y:S06]  /*0230*/  BRA `(.L_x_3) ;  /* 0x0000000000347947 */ /* 0x000fec0003800000 */
.L_x_2:
[----:B------:R-:W-:-:S07]  /*0240*/  MOV R6, 0x260 ;  /* 0x0000026000067802 */ /* 0x000fce0000000f00 */
[----:B0-----:R-:W-:Y:S05]  /*0250*/  CALL.REL.NOINC `($__internal_0_$__cuda_sm20_div_s64) ;  /* 0x0000000000787944 */ /* 0x001fea0003c00000 */
[----:B------:R-:W0:Y:S01]  /*0260*/  LDCU UR7, c[0x0][0x390] ;  /* 0x00007200ff0777ac */ /* 0x000e220008000800 */
[----:B------:R-:W-:Y:S01]  /*0270*/  IADD3 R7, P0, PT, RZ, -R0, RZ ;  /* 0x80000000ff077210 */ /* 0x000fe20007f1e0ff */
[----:B------:R-:W-:-:S04]  /*0280*/  HFMA2 R3, -RZ, RZ, 0, 0 ;  /* 0x00000000ff037431 */ /* 0x000fc800000001ff */
[----:B------:R-:W-:-:S04]  /*0290*/  IMAD.X R6, RZ, RZ, ~R9, P0 ;  /* 0x000000ffff067224 */ /* 0x000fc800000e0e09 */
[----:B0-----:R-:W-:Y:S02]  /*02a0*/  IMAD R6, R6, UR7, RZ ;  /* 0x0000000706067c24 */ /* 0x001fe4000f8e02ff */
[----:B------:R-:W-:-:S04]  /*02b0*/  IMAD.WIDE.U32 R4, R7, UR7, R2 ;  /* 0x0000000707047c25 */ /* 0x000fc8000f8e0002 */
[----:B------:R-:W-:Y:S02]  /*02c0*/  IMAD R7, R7, UR6, R6 ;  /* 0x0000000607077c24 */ /* 0x000fe4000f8e0206 */
[----:B------:R-:W-:Y:S01]  /*02d0*/  IMAD.MOV.U32 R11, RZ, RZ, R4 ;  /* 0x000000ffff0b7224 */ /* 0x000fe200078e0004 */
[----:B------:R-:W-:Y:S01]  /*02e0*/  MOV R4, R0 ;  /* 0x0000000000047202 */ /* 0x000fe20000000f00 */
[----:B------:R-:W-:Y:S02]  /*02f0*/  IMAD.IADD R6, R5, 0x1, R7 ;  /* 0x0000000105067824 */ /* 0x000fe400078e0207 */
[----:B------:R-:W-:-:S07]  /*0300*/  IMAD.MOV.U32 R5, RZ, RZ, R9 ;  /* 0x000000ffff057224 */ /* 0x000fce00078e0009 */
.L_x_3:
[----:B------:R-:W1:Y:S01]  /*0310*/  LDCU.128 UR8, c[0x0][0x380] ;  /* 0x00007000ff0877ac */ /* 0x000e620008000c00 */
[----:B------:R-:W-:Y:S01]  /*0320*/  IMAD R0, R6, UR7, RZ ;  /* 0x0000000706007c24 */ /* 0x000fe2000f8e02ff */
[----:B------:R-:W-:Y:S01]  /*0330*/  MOV R7, R5 ;  /* 0x0000000500077202 */ /* 0x000fe20000000f00 */
[----:B------:R-:W-:Y:S02]  /*0340*/  IMAD.MOV.U32 R6, RZ, RZ, R4 ;  /* 0x000000ffff067224 */ /* 0x000fe400078e0004 */
[C---:B------:R-:W-:Y:S02]  /*0350*/  IMAD R3, R11.reuse, UR6, R0 ;  /* 0x000000060b037c24 */ /* 0x040fe4000f8e0200 */
[----:B------:R-:W-:-:S04]  /*0360*/  IMAD.WIDE.U32 R6, R11, UR7, R6 ;  /* 0x000000070b067c25 */ /* 0x000fc8000f8e0006 */
[----:B------:R-:W-:Y:S01]  /*0370*/  IMAD.IADD R3, R7, 0x1, R3 ;  /* 0x0000000107037824 */ /* 0x000fe200078e0203 */
[----:B-1----:R-:W-:Y:S02]  /*0380*/  LEA R4, P0, R2, UR8, 0x3 ;  /* 0x0000000802047c11 */ /* 0x002fe4000f8018ff */
[----:B------:R-:W-:Y:S02]  /*0390*/  LEA R8, P1, R6, UR10, 0x3 ;  /* 0x0000000a06087c11 */ /* 0x000fe4000f8218ff */
[----:B------:R-:W-:Y:S02]  /*03a0*/  LEA.HI.X R5, R2, UR9, RZ, 0x3, P0 ;  /* 0x0000000902057c11 */ /* 0x000fe400080f1cff */
[----:B------:R-:W-:-:S03]  /*03b0*/  LEA.HI.X R9, R6, UR11, R3, 0x3, P1 ;  /* 0x0000000b06097c11 */ /* 0x000fc600088f1c03 */
[----:B0-----:R-:W2:Y:S04]  /*03c0*/  LDG.E.64 R2, desc[UR4][R4.64] ;  /* 0x0000000404027981 */ /* 0x001ea8000c1e1b00 */
[----:B------:R-:W2:Y:S02]  /*03d0*/  LDG.E.64 R6, desc[UR4][R8.64] ;  /* 0x0000000408067981 */ /* 0x000ea4000c1e1b00 */
[-C--:B--2---:R-:W-:Y:S02]  /*03e0*/  IMAD R7, R7, R2.reuse, RZ ;  /* 0x0000000207077224 */ /* 0x084fe400078e02ff */
[----:B------:R-:W-:-:S04]  /*03f0*/  IMAD.WIDE.U32 R10, R6, R2, RZ ;  /* 0x00000002060a7225 */ /* 0x000fc800078e00ff */
[----:B------:R-:W-:-:S05]  /*0400*/  IMAD R7, R3, R6, R7 ;  /* 0x0000000603077224 */ /* 0x000fca00078e0207 */
[----:B------:R-:W-:-:S05]  /*0410*/  IADD3 R11, PT, PT, R11, R7, RZ ;  /* 0x000000070b0b7210 */ /* 0x000fca0007ffe0ff */
[----:B------:R-:W-:Y:S01]  /*0420*/  STG.E.64 desc[UR4][R4.64], R10 ;  /* 0x0000000a04007986 */ /* 0x000fe2000c101b04 */
[----:B------:R-:W-:Y:S05]  /*0430*/  EXIT ;  /* 0x000000000000794d */ /* 0x000fea0003800000 */
        .weak           $__internal_0_$__cuda_sm20_div_s64
        .type           $__internal_0_$__cuda_sm20_div_s64,@function
        .size           $__internal_0_$__cuda_sm20_div_s64,(.L_x_5 - $__internal_0_$__cuda_sm20_div_s64)
$__internal_0_$__cuda_sm20_div_s64:
[----:B------:R-:W0:Y:S01]  /*0440*/  LDC R0, c[0x0][0x390] ;  /* 0x0000e400ff007b82 */ /* 0x000e220000000800 */
[----:B------:R-:W-:Y:S02]  /*0450*/  ISETP.LE.AND P1, PT, RZ, UR6, PT ;  /* 0x00000006ff007c0c */ /* 0x000fe4000bf23270 */
[----:B0-----:R-:W-:-:S04]  /*0460*/  IADD3 R5, P0, PT, RZ, -R0, RZ ;  /* 0x80000000ff057210 */ /* 0x001fc80007f1e0ff */
[----:B------:R-:W-:Y:S01]  /*0470*/  SEL R4, R5, R0, !P1 ;  /* 0x0000000005047207 */ /* 0x000fe20004800000 */
[----:B------:R-:W-:-:S05]  /*0480*/  IMAD.X R7, RZ, RZ, ~UR6, P0 ;  /* 0x80000006ff077e24 */ /* 0x000fca00080e06ff */
[----:B------:R-:W-:-:S04]  /*0490*/  SEL R5, R7, UR6, !P1 ;  /* 0x0000000607057c07 */ /* 0x000fc8000c800000 */
[----:B------:R-:W0:Y:S08]  /*04a0*/  I2F.U64.RP R7, R4 ;  /* 0x0000000400077312 */ /* 0x000e300000309000 */
[----:B0-----:R-:W0:Y:S02]  /*04b0*/  MUFU.RCP R7, R7 ;  /* 0x0000000700077308 */ /* 0x001e240000001000 */
[----:B0-----:R-:W-:-:S06]  /*04c0*/  IADD3 R8, PT, PT, R7, 0x1ffffffe, RZ ;  /* 0x1ffffffe07087810 */ /* 0x001fcc0007ffe0ff */
[----:B------:R-:W0:Y:S02]  /*04d0*/  F2I.U64.TRUNC R8, R8 ;  /* 0x0000000800087311 */ /* 0x000e24000020d800 */
[----:B0-----:R-:W-:-:S04]  /*04e0*/  IMAD.WIDE.U32 R10, R8, R4, RZ ;  /* 0x00000004080a7225 */ /* 0x001fc800078e00ff */
[----:B------:R-:W-:Y:S01]  /*04f0*/  IMAD R11, R8, R5, R11 ;  /* 0x00000005080b7224 */ /* 0x000fe200078e020b */
[----:B------:R-:W-:-:S03]  /*0500*/  IADD3 R13, P0, PT, RZ, -R10, RZ ;  /* 0x8000000aff0d7210 */ /* 0x000fc60007f1e0ff */
[----:B------:R-:W-:Y:S02]  /*0510*/  IMAD R11, R9, R4, R11 ;  /* 0x00000004090b7224 */ /* 0x000fe400078e020b */
[----:B------:R-:W-:-:S04]  /*0520*/  IMAD.HI.U32 R10, R8, R13, RZ ;  /* 0x0000000d080a7227 */ /* 0x000fc800078e00ff */
[----:B------:R-:W-:Y:S01]  /*0530*/  IMAD.X R15, RZ, RZ, ~R11, P0 ;  /* 0x000000ffff0f7224 */ /* 0x000fe200000e0e0b */
[----:B------:R-:W-:-:S03]  /*0540*/  MOV R11, R8 ;  /* 0x00000008000b7202 */ /* 0x000fc60000000f00 */
[-C--:B------:R-:W-:Y:S02]  /*0550*/  IMAD R17, R9, R15.reuse, RZ ;  /* 0x0000000f09117224 */ /* 0x080fe400078e02ff */
[----:B------:R-:W-:-:S04]  /*0560*/  IMAD.WIDE.U32 R10, P0, R8, R15, R10 ;  /* 0x0000000f080a7225 */ /* 0x000fc8000780000a */
[----:B------:R-:W-:-:S04]  /*0570*/  IMAD.HI.U32 R7, R9, R15, RZ ;  /* 0x0000000f09077227 */ /* 0x000fc800078e00ff */
[----:B------:R-:W-:-:S04]  /*0580*/  IMAD.HI.U32 R10, P2, R9, R13, R10 ;  /* 0x0000000d090a7227 */ /* 0x000fc8000784000a */
[----:B------:R-:W-:Y:S01]  /*0590*/  IMAD.X R7, R7, 0x1, R9, P0 ;  /* 0x0000000107077824 */ /* 0x000fe200000e0609 */
[----:B------:R-:W-:-:S04]  /*05a0*/  IADD3 R11, P3, PT, R17, R10, RZ ;  /* 0x0000000a110b7210 */ /* 0x000fc80007f7e0ff */
[----:B------:R-:W-:Y:S01]  /*05b0*/  IADD3.X R7, PT, PT, RZ, RZ, R7, P3, P2 ;  /* 0x000000ffff077210 */ /* 0x000fe20001fe4407 */
[----:B------:R-:W-:-:S04]  /*05c0*/  IMAD.WIDE.U32 R8, R11, R4, RZ ;  /* 0x000000040b087225 */ /* 0x000fc800078e00ff */
[----:B------:R-:W-:Y:S01]  /*05d0*/  IMAD R9, R11, R5, R9 ;  /* 0x000000050b097224 */ /* 0x000fe200078e0209 */
[----:B------:R-:W-:-:S03]  /*05e0*/  IADD3 R13, P0, PT, RZ, -R8, RZ ;  /* 0x80000008ff0d7210 */ /* 0x000fc60007f1e0ff */
[----:B------:R-:W-:Y:S02]  /*05f0*/  IMAD R9, R7, R4, R9 ;  /* 0x0000000407097224 */ /* 0x000fe400078e0209 */
[----:B------:R-:W-:-:S03]  /*0600*/  IMAD.HI.U32 R10, R11, R13, RZ ;  /* 0x0000000d0b0a7227 */ /* 0x000fc600078e00ff */
[----:B------:R-:W-:Y:S01]  /*0610*/  IADD3.X R8, PT, PT, RZ, ~R9, RZ, P0, !PT ;  /* 0x80000009ff087210 */ /* 0x000fe200007fe4ff */
[----:B------:R-:W-:-:S04]  /*0620*/  HFMA2 R9, -RZ, RZ, 0, 0 ;  /* 0x00000000ff097431 */ /* 0x000fc800000001ff */
[----:B------:R-:W-:-:S04]  /*0630*/  IMAD.WIDE.U32 R10, P0, R11, R8, R10 ;  /* 0x000000080b0a7225 */ /* 0x000fc8000780000a */
[C---:B------:R-:W-:Y:S02]  /*0640*/  IMAD R12, R7.reuse, R8, RZ ;  /* 0x00000008070c7224 */ /* 0x040fe400078e02ff */
[----:B------:R-:W-:-:S04]  /*0650*/  IMAD.HI.U32 R11, P2, R7, R13, R10 ;  /* 0x0000000d070b7227 */ /* 0x000fc8000784000a */
[----:B------:R-:W-:Y:S01]  /*0660*/  IMAD.HI.U32 R10, R7, R8, RZ ;  /* 0x00000008070a7227 */ /* 0x000fe200078e00ff */
[----:B------:R-:W-:-:S03]  /*0670*/  IADD3 R11, P3, PT, R12, R11, RZ ;  /* 0x0000000b0c0b7210 */ /* 0x000fc60007f7e0ff */
[----:B------:R-:W-:Y:S02]  /*0680*/  IMAD.X R7, R10, 0x1, R7, P0 ;  /* 0x000000010a077824 */ /* 0x000fe400000e0607 */
[----:B------:R-:W-:-:S03]  /*0690*/  IMAD.HI.U32 R8, R11, R2, RZ ;  /* 0x000000020b087227 */ /* 0x000fc600078e00ff */
[----:B------:R-:W-:Y:S01]  /*06a0*/  IADD3.X R7, PT, PT, RZ, RZ, R7, P3, P2 ;  /* 0x000000ffff077210 */ /* 0x000fe20001fe4407 */
[----:B------:R-:W-:-:S04]  /*06b0*/  IMAD.WIDE.U32 R8, RZ, R11, R8 ;  /* 0x0000000bff087225 */ /* 0x000fc800078e0008 */
[----:B------:R-:W-:-:S05]  /*06c0*/  IMAD.HI.U32 R7, P0, R7, R2, R8 ;  /* 0x0000000207077227 */ /* 0x000fca0007800008 */
[----:B------:R-:W-:Y:S01]  /*06d0*/  IADD3 R11, P2, PT, RZ, R7, RZ ;  /* 0x00000007ff0b7210 */ /* 0x000fe20007f5e0ff */
[----:B------:R-:W-:-:S04]  /*06e0*/  IMAD.X R7, RZ, RZ, RZ, P0 ;  /* 0x000000ffff077224 */ /* 0x000fc800000e06ff */
[----:B------:R-:W-:Y:S01]  /*06f0*/  IMAD.WIDE.U32 R8, R11, R4, RZ ;  /* 0x000000040b087225 */ /* 0x000fe200078e00ff */
[----:B------:R-:W-:-:S03]  /*0700*/  IADD3.X R7, PT, PT, RZ, R7, RZ, P2, !PT ;  /* 0x00000007ff077210 */ /* 0x000fc600017fe4ff */
[C---:B------:R-:W-:Y:S01]  /*0710*/  IMAD R9, R11.reuse, R5, R9 ;  /* 0x000000050b097224 */ /* 0x040fe200078e0209 */
[----:B------:R-:W-:Y:S02]  /*0720*/  IADD3 R15, P2, PT, -R8, R2, RZ ;  /* 0x00000002080f7210 */ /* 0x000fe40007f5e1ff */
[----:B------:R-:W-:Y:S01]  /*0730*/  IADD3 R8, P3, PT, R11, 0x1, RZ ;  /* 0x000000010b087810 */ /* 0x000fe20007f7e0ff */
[-C--:B------:R-:W-:Y:S01]  /*0740*/  IMAD R9, R7, R4.reuse, R9 ;  /* 0x0000000407097224 */ /* 0x080fe200078e0209 */
[----:B------:R-:W-:-:S03]  /*0750*/  ISETP.GE.U32.AND P0, PT, R15, R4, PT ;  /* 0x000000040f00720c */ /* 0x000fc60003f06070 */
[----:B------:R-:W-:Y:S01]  /*0760*/  IMAD.X R17, RZ, RZ, ~R9, P2 ;  /* 0x000000ffff117224 */ /* 0x000fe200010e0e09 */
[----:B------:R-:W-:Y:S01]  /*0770*/  IADD3 R9, P2, PT, R15, -R4, RZ ;  /* 0x800000040f097210 */ /* 0x000fe20007f5e0ff */
[----:B------:R-:W-:-:S03]  /*0780*/  IMAD.X R10, RZ, RZ, R7, P3 ;  /* 0x000000ffff0a7224 */ /* 0x000fc600018e0607 */
[CC--:B------:R-:W-:Y:S02]  /*0790*/  ISETP.GE.U32.AND.EX P0, PT, R17.reuse, R5.reuse, PT, P0 ;  /* 0x000000051100720c */ /* 0x0c0fe40003f06100 */
[----:B------:R-:W-:Y:S02]  /*07a0*/  IADD3.X R13, PT, PT, R17, ~R5, RZ, P2, !PT ;  /* 0x80000005110d7210 */ /* 0x000fe400017fe4ff */
[----:B------:R-:W-:Y:S02]  /*07b0*/  SEL R9, R9, R15, P0 ;  /* 0x0000000f09097207 */ /* 0x000fe40000000000 */
[----:B------:R-:W-:Y:S02]  /*07c0*/  SEL R13, R13, R17, P0 ;  /* 0x000000110d0d7207 */ /* 0x000fe40000000000 */
[----:B------:R-:W-:Y:S02]  /*07d0*/  SEL R11, R8, R11, P0 ;  /* 0x0000000b080b7207 */ /* 0x000fe40000000000 */
[----:B------:R-:W-:-:S02]  /*07e0*/  ISETP.GE.U32.AND P2, PT, R9, R4, PT ;  /* 0x000000040900720c */ /* 0x000fc40003f46070 */
[----:B------:R-:W-:Y:S02]  /*07f0*/  SEL R8, R10, R7, P0 ;  /* 0x000000070a087207 */ /* 0x000fe40000000000 */
[----:B------:R-:W-:Y:S02]  /*0800*/  IADD3 R4, P3, PT, R11, 0x1, RZ ;  /* 0x000000010b047810 */ /* 0x000fe40007f7e0ff */
[----:B------:R-:W-:Y:S02]  /*0810*/  ISETP.GE.U32.AND.EX P0, PT, R13, R5, PT, P2 ;  /* 0x000000050d00720c */ /* 0x000fe40003f06120 */
[-C--:B------:R-:W-:Y:S02]  /*0820*/  IADD3.X R9, PT, PT, RZ, R8.reuse, RZ, P3, !PT ;  /* 0x00000008ff097210 */ /* 0x080fe40001ffe4ff */
[----:B------:R-:W-:Y:S02]  /*0830*/  SEL R4, R4, R11, P0 ;  /* 0x0000000b04047207 */ /* 0x000fe40000000000 */
[----:B------:R-:W-:-:S02]  /*0840*/  SEL R9, R9, R8, P0 ;  /* 0x0000000809097207 */ /* 0x000fc40000000000 */
[-C--:B------:R-:W-:Y:S02]  /*0850*/  IADD3 R5, P2, PT, RZ, -R4.reuse, RZ ;  /* 0x80000004ff057210 */ /* 0x080fe40007f5e0ff */
[----:B------:R-:W-:Y:S02]  /*0860*/  ISETP.NE.U32.AND P0, PT, R0, RZ, PT ;  /* 0x000000ff0000720c */ /* 0x000fe40003f05070 */
[----:B------:R-:W-:Y:S01]  /*0870*/  MOV R7, 0x0 ;  /* 0x0000000000077802 */ /* 0x000fe20000000f00 */
[----:B------:R-:W-:Y:S01]  /*0880*/  IMAD.X R8, RZ, RZ, ~R9, P2 ;  /* 0x000000ffff087224 */ /* 0x000fe200010e0e09 */
[----:B------:R-:W-:Y:S02]  /*0890*/  ISETP.NE.AND.EX P0, PT, RZ, UR6, PT, P0 ;  /* 0x00000006ff007c0c */ /* 0x000fe4000bf05300 */
[----:B------:R-:W-:Y:S02]  /*08a0*/  SEL R0, R5, R4, !P1 ;  /* 0x0000000405007207 */ /* 0x000fe40004800000 */
[----:B------:R-:W-:-:S02]  /*08b0*/  SEL R9, R8, R9, !P1 ;  /* 0x0000000908097207 */ /* 0x000fc40004800000 */
[----:B------:R-:W-:Y:S02]  /*08c0*/  SEL R0, R0, 0xffffffff, P0 ;  /* 0xffffffff00007807 */ /* 0x000fe40000000000 */
[----:B------:R-:W-:Y:S01]  /*08d0*/  SEL R9, R9, 0xffffffff, P0 ;  /* 0xffffffff09097807 */ /* 0x000fe20000000000 */
[----:B------:R-:W-:Y:S06]  /*08e0*/  RET.REL.NODEC R6 `(_Z24CalculateHadamardProductPlS_i) ;  /* 0xfffffff406c47950 */ /* 0x000fec0003c3ffff */
.L_x_4:
        /* <DEDUP_REMOVED lines=9> */
.L_x_5:


//--------------------- .nv.shared.reserved.0     --------------------------
	.section	.nv.shared.reserved.0,"aw",@nobits
	.weak		__nv_reservedSMEM_offset_0_alias
	.size		__nv_reservedSMEM_offset_0_alias, 0, 64
	.other		__nv_reservedSMEM_offset_0_alias,@"STO_CUDA_RESERVED_SHARED STV_DEFAULT"
__nv_reservedSMEM_offset_0_alias:
	.zero		0
	.zero		64


//--------------------- .nv.constant0._Z20CalculateFinalMatrixPlS_i --------------------------
	.section	.nv.constant0._Z20CalculateFinalMatrixPlS_i,"a",@progbits
	.sectionflags	@""
	.align	4
.nv.constant0._Z20CalculateFinalMatrixPlS_i:
	.zero		916


//--------------------- .nv.constant0._Z16FindWeightMatrixPlS_i --------------------------
	.section	.nv.constant0._Z16FindWeightMatrixPlS_i,"a",@progbits
	.sectionflags	@""
	.align	4
.nv.constant0._Z16FindWeightMatrixPlS_i:
	.zero		916


//--------------------- .nv.constant0._Z24CalculateHadamardProductPlS_i --------------------------
	.section	.nv.constant0._Z24CalculateHadamardProductPlS_i,"a",@progbits
	.sectionflags	@""
	.align	4
.nv.constant0._Z24CalculateHadamardProductPlS_i:
	.zero		916


//--------------------- SYMBOLS --------------------------

	.type		.nv.reservedSmem.offset0,@object
	.size		.nv.reservedSmem.offset0,0x4
